//
// Generated by NVIDIA NVVM Compiler
//
// Compiler Build ID: CL-36424714
// Cuda compilation tools, release 13.0, V13.0.88
// Based on NVVM 20.0.0
//

.version 9.0
.target sm_100
.address_size 64

	// .globl	_Z3minPiS_
.extern .shared .align 16 .b8 sdata[];

.visible .entry _Z3minPiS_(
	.param .u64 .ptr .align 1 _Z3minPiS__param_0,
	.param .u64 .ptr .align 1 _Z3minPiS__param_1
)
{
	.reg .pred 	%p<6>;
	.reg .b32 	%r<17>;
	.reg .b64 	%rd<9>;

	ld.param.u64 	%rd2, [_Z3minPiS__param_0];
	ld.param.u64 	%rd1, [_Z3minPiS__param_1];
	cvta.to.global.u64 	%rd3, %rd2;
	mov.u32 	%r1, %tid.x;
	mov.u32 	%r2, %ctaid.x;
	mov.u32 	%r16, %ntid.x;
	mad.lo.s32 	%r8, %r2, %r16, %r1;
	mul.wide.u32 	%rd4, %r8, 4;
	add.s64 	%rd5, %rd3, %rd4;
	ld.global.u32 	%r9, [%rd5];
	shl.b32 	%r10, %r1, 2;
	mov.u32 	%r11, sdata;
	add.s32 	%r4, %r11, %r10;
	st.shared.u32 	[%r4], %r9;
	bar.sync 	0;
	setp.lt.u32 	%p1, %r16, 2;
	@%p1 bra 	$L__BB0_5;
$L__BB0_1:
	mov.u32 	%r5, %r16;
	shr.u32 	%r16, %r5, 1;
	setp.ge.u32 	%p2, %r1, %r16;
	@%p2 bra 	$L__BB0_4;
	ld.shared.u32 	%r12, [%r4];
	shl.b32 	%r13, %r16, 2;
	add.s32 	%r14, %r4, %r13;
	ld.shared.u32 	%r7, [%r14];
	setp.le.s32 	%p3, %r12, %r7;
	@%p3 bra 	$L__BB0_4;
	st.shared.u32 	[%r4], %r7;
$L__BB0_4:
	bar.sync 	0;
	setp.gt.u32 	%p4, %r5, 3;
	@%p4 bra 	$L__BB0_1;
$L__BB0_5:
	setp.ne.s32 	%p5, %r1, 0;
	@%p5 bra 	$L__BB0_7;
	ld.shared.u32 	%r15, [sdata];
	cvta.to.global.u64 	%rd6, %rd1;
	mul.wide.u32 	%rd7, %r2, 4;
	add.s64 	%rd8, %rd6, %rd7;
	st.global.u32 	[%rd8], %r15;
$L__BB0_7:
	ret;

}
	// .globl	_Z3maxPiS_
.visible .entry _Z3maxPiS_(
	.param .u64 .ptr .align 1 _Z3maxPiS__param_0,
	.param .u64 .ptr .align 1 _Z3maxPiS__param_1
)
{
	.reg .pred 	%p<6>;
	.reg .b32 	%r<17>;
	.reg .b64 	%rd<9>;

	ld.param.u64 	%rd2, [_Z3maxPiS__param_0];
	ld.param.u64 	%rd1, [_Z3maxPiS__param_1];
	cvta.to.global.u64 	%rd3, %rd2;
	mov.u32 	%r1, %tid.x;
	mov.u32 	%r2, %ctaid.x;
	mov.u32 	%r16, %ntid.x;
	mad.lo.s32 	%r8, %r2, %r16, %r1;
	mul.wide.u32 	%rd4, %r8, 4;
	add.s64 	%rd5, %rd3, %rd4;
	ld.global.u32 	%r9, [%rd5];
	shl.b32 	%r10, %r1, 2;
	mov.u32 	%r11, sdata;
	add.s32 	%r4, %r11, %r10;
	st.shared.u32 	[%r4], %r9;
	bar.sync 	0;
	setp.lt.u32 	%p1, %r16, 2;
	@%p1 bra 	$L__BB1_5;
$L__BB1_1:
	mov.u32 	%r5, %r16;
	shr.u32 	%r16, %r5, 1;
	setp.ge.u32 	%p2, %r1, %r16;
	@%p2 bra 	$L__BB1_4;
	ld.shared.u32 	%r12, [%r4];
	shl.b32 	%r13, %r16, 2;
	add.s32 	%r14, %r4, %r13;
	ld.shared.u32 	%r7, [%r14];
	setp.ge.s32 	%p3, %r12, %r7;
	@%p3 bra 	$L__BB1_4;
	st.shared.u32 	[%r4], %r7;
$L__BB1_4:
	bar.sync 	0;
	setp.gt.u32 	%p4, %r5, 3;
	@%p4 bra 	$L__BB1_1;
$L__BB1_5:
	setp.ne.s32 	%p5, %r1, 0;
	@%p5 bra 	$L__BB1_7;
	ld.shared.u32 	%r15, [sdata];
	cvta.to.global.u64 	%rd6, %rd1;
	mul.wide.u32 	%rd7, %r2, 4;
	add.s64 	%rd8, %rd6, %rd7;
	st.global.u32 	[%rd8], %r15;
$L__BB1_7:
	ret;

}


// ===== COMPILED SASS (sm_100) =====

	.target	sm_100

	.elftype	@"ET_EXEC"


//--------------------- .note.nv.tkinfo           --------------------------
	.section	.note.nv.tkinfo,"",@"SHT_NOTE"
	.sectionflags	@"SHF_NOTE_NV_TKINFO"
	.tkinfo
        /*0018*/ 	.word	0x00000002
        /*0030*/ 	.string	""
        /*0030*/ 	.string	"ptxas"
        /*0030*/ 	.string	"Cuda compilation tools, release 13.0, V13.0.88"
        /*0030*/ 	.string	"Build cuda_13.0.r13.0/compiler.36424714_0"
        /*0030*/ 	.string	"-arch sm_100 -m 64 "



//--------------------- .note.nv.cuinfo           --------------------------
	.section	.note.nv.cuinfo,"",@"SHT_NOTE"
	.sectionflags	@"SHF_NOTE_NV_CUINFO"
        /*0018*/ 	.short	0x0002
        /*001a*/ 	.short	0x0064
        /*001c*/ 	.short	0x0082
	.zero		2


//--------------------- .nv.info                  --------------------------
	.section	.nv.info,"",@"SHT_CUDA_INFO"
	.align	4


	//----- nvinfo : EIATTR_REGCOUNT
	.align		4
        /*0000*/ 	.byte	0x04, 0x2f
        /*0002*/ 	.short	(.L_1 - .L_0)
	.align		4
.L_0:
        /*0004*/ 	.word	index@(_Z3minPiS_)
        /*0008*/ 	.word	0x0000000a


	//----- nvinfo : EIATTR_FRAME_SIZE
	.align		4
.L_1:
        /*000c*/ 	.byte	0x04, 0x11
        /*000e*/ 	.short	(.L_3 - .L_2)
	.align		4
.L_2:
        /*0010*/ 	.word	index@(_Z3minPiS_)
        /*0014*/ 	.word	0x00000000


	//----- nvinfo : EIATTR_REGCOUNT
	.align		4
.L_3:
        /*0018*/ 	.byte	0x04, 0x2f
        /*001a*/ 	.short	(.L_5 - .L_4)
	.align		4
.L_4:
        /*001c*/ 	.word	index@(_Z3maxPiS_)
        /*0020*/ 	.word	0x0000000a


	//----- nvinfo : EIATTR_FRAME_SIZE
	.align		4
.L_5:
        /*0024*/ 	.byte	0x04, 0x11
        /*0026*/ 	.short	(.L_7 - .L_6)
	.align		4
.L_6:
        /*0028*/ 	.word	index@(_Z3maxPiS_)
        /*002c*/ 	.word	0x00000000


	//----- nvinfo : EIATTR_MIN_STACK_SIZE
	.align		4
.L_7:
        /*0030*/ 	.byte	0x04, 0x12
        /*0032*/ 	.short	(.L_9 - .L_8)
	.align		4
.L_8:
        /*0034*/ 	.word	index@(_Z3maxPiS_)
        /*0038*/ 	.word	0x00000000


	//----- nvinfo : EIATTR_MIN_STACK_SIZE
	.align		4
.L_9:
        /*003c*/ 	.byte	0x04, 0x12
        /*003e*/ 	.short	(.L_11 - .L_10)
	.align		4
.L_10:
        /*0040*/ 	.word	index@(_Z3minPiS_)
        /*0044*/ 	.word	0x00000000
.L_11:


//--------------------- .nv.compat                --------------------------
	.section	.nv.compat,"",@"SHT_CUDA_COMPAT_INFO"
	.align	4
        /*0000*/ 	.byte	0x02, 0x09, 0x00, 0x00, 0x02, 0x02, 0x01, 0x00, 0x02, 0x05, 0x05, 0x00, 0x03, 0x07, 0x01, 0x01
        /*0010*/ 	.byte	0x02, 0x03, 0x00, 0x00, 0x02, 0x06, 0x01, 0x00, 0x04, 0x0b, 0x08, 0x00, 0x09, 0x00, 0x00, 0x00
        /*0020*/ 	.byte	0x00, 0x00, 0x00, 0x00


//--------------------- .nv.info._Z3maxPiS_       --------------------------
	.section	.nv.info._Z3maxPiS_,"",@"SHT_CUDA_INFO"
	.sectionflags	@""
	.align	4


	//----- nvinfo : EIATTR_CUDA_API_VERSION
	.align		4
        /*0000*/ 	.byte	0x04, 0x37
        /*0002*/ 	.short	(.L_13 - .L_12)
.L_12:
        /*0004*/ 	.word	0x00000082


	//----- nvinfo : EIATTR_KPARAM_INFO
	.align		4
.L_13:
        /*0008*/ 	.byte	0x04, 0x17
        /*000a*/ 	.short	(.L_15 - .L_14)
.L_14:
        /*000c*/ 	.word	0x00000000
        /*0010*/ 	.short	0x0001
        /*0012*/ 	.short	0x0008
        /*0014*/ 	.byte	0x00, 0xf5, 0x21, 0x00


	//----- nvinfo : EIATTR_KPARAM_INFO
	.align		4
.L_15:
        /*0018*/ 	.byte	0x04, 0x17
        /*001a*/ 	.short	(.L_17 - .L_16)
.L_16:
        /*001c*/ 	.word	0x00000000
        /*0020*/ 	.short	0x0000
        /*0022*/ 	.short	0x0000
        /*0024*/ 	.byte	0x00, 0xf5, 0x21, 0x00


	//----- nvinfo : EIATTR_SPARSE_MMA_MASK
	.align		4
.L_17:
        /*0028*/ 	.byte	0x03, 0x50
        /*002a*/ 	.short	0x0000


	//----- nvinfo : EIATTR_MAXREG_COUNT
	.align		4
        /*002c*/ 	.byte	0x03, 0x1b
        /*002e*/ 	.short	0x00ff


	//----- nvinfo : EIATTR_NUM_BARRIERS
	.align		4
        /*0030*/ 	.byte	0x02, 0x4c
        /*0032*/ 	.byte	0x01
	.zero		1


	//----- nvinfo : EIATTR_MERCURY_ISA_VERSION
	.align		4
        /*0034*/ 	.byte	0x03, 0x5f
        /*0036*/ 	.short	0x0101


	//----- nvinfo : EIATTR_VRC_CTA_INIT_COUNT
	.align		4
        /*0038*/ 	.byte	0x02, 0x4a
	.zero		1
	.zero		1


	//----- nvinfo : EIATTR_EXIT_INSTR_OFFSETS
	.align		4
        /*003c*/ 	.byte	0x04, 0x1c
        /*003e*/ 	.short	(.L_19 - .L_18)


	//   ....[0]....
.L_18:
        /*0040*/ 	.word	0x00000210


	//   ....[1]....
        /*0044*/ 	.word	0x00000290


	//----- nvinfo : EIATTR_CRS_STACK_SIZE
	.align		4
.L_19:
        /*0048*/ 	.byte	0x04, 0x1e
        /*004a*/ 	.short	(.L_21 - .L_20)
.L_20:
        /*004c*/ 	.word	0x00000000


	//----- nvinfo : EIATTR_CBANK_PARAM_SIZE
	.align		4
.L_21:
        /*0050*/ 	.byte	0x03, 0x19
        /*0052*/ 	.short	0x0010


	//----- nvinfo : EIATTR_PARAM_CBANK
	.align		4
        /*0054*/ 	.byte	0x04, 0x0a
        /*0056*/ 	.short	(.L_23 - .L_22)
	.align		4
.L_22:
        /*0058*/ 	.word	index@(.nv.constant0._Z3maxPiS_)
        /*005c*/ 	.short	0x0380
        /*005e*/ 	.short	0x0010


	//----- nvinfo : EIATTR_SW_WAR
	.align		4
.L_23:
        /*0060*/ 	.byte	0x04, 0x36
        /*0062*/ 	.short	(.L_25 - .L_24)
.L_24:
        /*0064*/ 	.word	0x00000008
.L_25:


//--------------------- .nv.info._Z3minPiS_       --------------------------
	.section	.nv.info._Z3minPiS_,"",@"SHT_CUDA_INFO"
	.sectionflags	@""
	.align	4


	//----- nvinfo : EIATTR_CUDA_API_VERSION
	.align		4
        /*0000*/ 	.byte	0x04, 0x37
        /*0002*/ 	.short	(.L_27 - .L_26)
.L_26:
        /*0004*/ 	.word	0x00000082


	//----- nvinfo : EIATTR_KPARAM_INFO
	.align		4
.L_27:
        /*0008*/ 	.byte	0x04, 0x17
        /*000a*/ 	.short	(.L_29 - .L_28)
.L_28:
        /*000c*/ 	.word	0x00000000
        /*0010*/ 	.short	0x0001
        /*0012*/ 	.short	0x0008
        /*0014*/ 	.byte	0x00, 0xf5, 0x21, 0x00


	//----- nvinfo : EIATTR_KPARAM_INFO
	.align		4
.L_29:
        /*0018*/ 	.byte	0x04, 0x17
        /*001a*/ 	.short	(.L_31 - .L_30)
.L_30:
        /*001c*/ 	.word	0x00000000
        /*0020*/ 	.short	0x0000
        /*0022*/ 	.short	0x0000
        /*0024*/ 	.byte	0x00, 0xf5, 0x21, 0x00


	//----- nvinfo : EIATTR_SPARSE_MMA_MASK
	.align		4
.L_31:
        /*0028*/ 	.byte	0x03, 0x50
        /*002a*/ 	.short	0x0000


	//----- nvinfo : EIATTR_MAXREG_COUNT
	.align		4
        /*002c*/ 	.byte	0x03, 0x1b
        /*002e*/ 	.short	0x00ff


	//----- nvinfo : EIATTR_NUM_BARRIERS
	.align		4
        /*0030*/ 	.byte	0x02, 0x4c
        /*0032*/ 	.byte	0x01
	.zero		1


	//----- nvinfo : EIATTR_MERCURY_ISA_VERSION
	.align		4
        /*0034*/ 	.byte	0x03, 0x5f
        /*0036*/ 	.short	0x0101


	//----- nvinfo : EIATTR_VRC_CTA_INIT_COUNT
	.align		4
        /*0038*/ 	.byte	0x02, 0x4a
	.zero		1
	.zero		1


	//----- nvinfo : EIATTR_EXIT_INSTR_OFFSETS
	.align		4
        /*003c*/ 	.byte	0x04, 0x1c
        /*003e*/ 	.short	(.L_33 - .L_32)


	//   ....[0]....
.L_32:
        /*0040*/ 	.word	0x00000210


	//   ....[1]....
        /*0044*/ 	.word	0x00000290


	//----- nvinfo : EIATTR_CRS_STACK_SIZE
	.align		4
.L_33:
        /*0048*/ 	.byte	0x04, 0x1e
        /*004a*/ 	.short	(.L_35 - .L_34)
.L_34:
        /*004c*/ 	.word	0x00000000


	//----- nvinfo : EIATTR_CBANK_PARAM_SIZE
	.align		4
.L_35:
        /*0050*/ 	.byte	0x03, 0x19
        /*0052*/ 	.short	0x0010


	//----- nvinfo : EIATTR_PARAM_CBANK
	.align		4
        /*0054*/ 	.byte	0x04, 0x0a
        /*0056*/ 	.short	(.L_37 - .L_36)
	.align		4
.L_36:
        /*0058*/ 	.word	index@(.nv.constant0._Z3minPiS_)
        /*005c*/ 	.short	0x0380
        /*005e*/ 	.short	0x0010


	//----- nvinfo : EIATTR_SW_WAR
	.align		4
.L_37:
        /*0060*/ 	.byte	0x04, 0x36
        /*0062*/ 	.short	(.L_39 - .L_38)
.L_38:
        /*0064*/ 	.word	0x00000008
.L_39:


//--------------------- .nv.callgraph             --------------------------
	.section	.nv.callgraph,"",@"SHT_CUDA_CALLGRAPH"
	.align	4
	.sectionentsize	8
	.align		4
        /*0000*/ 	.word	0x00000000
	.align		4
        /*0004*/ 	.word	0xffffffff
	.align		4
        /*0008*/ 	.word	0x00000000
	.align		4
        /*000c*/ 	.word	0xfffffffe
	.align		4
        /*0010*/ 	.word	0x00000000
	.align		4
        /*0014*/ 	.word	0xfffffffd
	.align		4
        /*0018*/ 	.word	0x00000000
	.align		4
        /*001c*/ 	.word	0xfffffffc


//--------------------- .text._Z3maxPiS_          --------------------------
	.section	.text._Z3maxPiS_,"ax",@progbits
	.align	128
        .global         _Z3maxPiS_
        .type           _Z3maxPiS_,@function
        .size           _Z3maxPiS_,(.L_x_10 - _Z3maxPiS_)
        .other          _Z3maxPiS_,@"STO_CUDA_ENTRY STV_DEFAULT"
_Z3maxPiS_:
.text._Z3maxPiS_:
[----:B------:R-:W-:Y:S01]  /*0000*/  LDC R1, c[0x0][0x37c] ;  /* 0x0000df00ff017b82 */ /* 0x000fe20000000800 */
[----:B------:R-:W0:Y:S07]  /*0010*/  S2R R7, SR_TID.X ;  /* 0x0000000000077919 */ /* 0x000e2e0000002100 */
[----:B------:R-:W1:Y:S01]  /*0020*/  LDC.64 R2, c[0x0][0x380] ;  /* 0x0000e000ff027b82 */ /* 0x000e620000000a00 */
[----:B------:R-:W0:Y:S01]  /*0030*/  LDCU UR8, c[0x0][0x360] ;  /* 0x00006c00ff0877ac */ /* 0x000e220008000800 */
[----:B------:R-:W0:Y:S01]  /*0040*/  S2R R4, SR_CTAID.X ;  /* 0x0000000000047919 */ /* 0x000e220000002500 */
[----:B------:R-:W2:Y:S01]  /*0050*/  LDCU.64 UR6, c[0x0][0x358] ;  /* 0x00006b00ff0677ac */ /* 0x000ea20008000a00 */
[----:B0-----:R-:W-:-:S04]  /*0060*/  IMAD R5, R4, UR8, R7 ;  /* 0x0000000804057c24 */ /* 0x001fc8000f8e0207 */
[----:B-1----:R-:W-:-:S06]  /*0070*/  IMAD.WIDE.U32 R2, R5, 0x4, R2 ;  /* 0x0000000405027825 */ /* 0x002fcc00078e0002 */
[----:B--2---:R-:W2:Y:S01]  /*0080*/  LDG.E R2, desc[UR6][R2.64] ;  /* 0x0000000602027981 */ /* 0x004ea2000c1e1900 */
[----:B------:R-:W0:Y:S01]  /*0090*/  S2UR UR5, SR_CgaCtaId ;  /* 0x00000000000579c3 */ /* 0x000e220000008800 */
[----:B------:R-:W-:Y:S01]  /*00a0*/  UMOV UR4, 0x400 ;  /* 0x0000040000047882 */ /* 0x000fe20000000000 */
[----:B------:R-:W-:Y:S02]  /*00b0*/  UISETP.GE.U32.AND UP0, UPT, UR8, 0x2, UPT ;  /* 0x000000020800788c */ /* 0x000fe4000bf06070 */
[----:B0-----:R-:W-:-:S06]  /*00c0*/  ULEA UR4, UR5, UR4, 0x18 ;  /* 0x0000000405047291 */ /* 0x001fcc000f8ec0ff */
[----:B------:R-:W-:-:S05]  /*00d0*/  LEA R5, R7, UR4, 0x2 ;  /* 0x0000000407057c11 */ /* 0x000fca000f8e10ff */
[----:B--2---:R0:W-:Y:S01]  /*00e0*/  STS [R5], R2 ;  /* 0x0000000205007388 */ /* 0x0041e20000000800 */
[----:B------:R-:W-:Y:S06]  /*00f0*/  BAR.SYNC.DEFER_BLOCKING 0x0 ;  /* 0x0000000000007b1d */ /* 0x000fec0000010000 */
[----:B------:R-:W-:Y:S05]  /*0100*/  BRA.U !UP0, `(.L_x_0) ;  /* 0x00000001083c7547 */ /* 0x000fea000b800000 */
[----:B------:R-:W-:-:S07]  /*0110*/  IMAD.U32 R0, RZ, RZ, UR8 ;  /* 0x00000008ff007e24 */ /* 0x000fce000f8e00ff */
.L_x_3:
[--C-:B------:R-:W-:Y:S01]  /*0120*/  IMAD.MOV.U32 R6, RZ, RZ, R0.reuse ;  /* 0x000000ffff067224 */ /* 0x100fe200078e0000 */
[----:B------:R-:W-:Y:S01]  /*0130*/  SHF.R.U32.HI R0, RZ, 0x1, R0 ;  /* 0x00000001ff007819 */ /* 0x000fe20000011600 */
[----:B------:R-:W-:Y:S03]  /*0140*/  BSSY.RECONVERGENT B0, `(.L_x_1) ;  /* 0x0000008000007945 */ /* 0x000fe60003800200 */
[----:B------:R-:W-:-:S13]  /*0150*/  ISETP.GE.U32.AND P0, PT, R7, R0, PT ;  /* 0x000000000700720c */ /* 0x000fda0003f06070 */
[----:B-1----:R-:W-:Y:S05]  /*0160*/  @P0 BRA `(.L_x_2) ;  /* 0x0000000000140947 */ /* 0x002fea0003800000 */
[----:B------:R-:W-:Y:S01]  /*0170*/  IMAD R3, R0, 0x4, R5 ;  /* 0x0000000400037824 */ /* 0x000fe200078e0205 */
[----:B0-----:R-:W-:Y:S05]  /*0180*/  LDS R2, [R5] ;  /* 0x0000000005027984 */ /* 0x001fea0000000800 */
[----:B------:R-:W0:Y:S02]  /*0190*/  LDS R3, [R3] ;  /* 0x0000000003037984 */ /* 0x000e240000000800 */
[----:B0-----:R-:W-:-:S13]  /*01a0*/  ISETP.GE.AND P0, PT, R2, R3, PT ;  /* 0x000000030200720c */ /* 0x001fda0003f06270 */
[----:B------:R1:W-:Y:S02]  /*01b0*/  @!P0 STS [R5], R3 ;  /* 0x0000000305008388 */ /* 0x0003e40000000800 */
.L_x_2:
[----:B------:R-:W-:Y:S05]  /*01c0*/  BSYNC.RECONVERGENT B0 ;  /* 0x0000000000007941 */ /* 0x000fea0003800200 */
.L_x_1:
[----:B------:R-:W-:Y:S01]  /*01d0*/  BAR.SYNC.DEFER_BLOCKING 0x0 ;  /* 0x0000000000007b1d */ /* 0x000fe20000010000 */
[----:B------:R-:W-:-:S13]  /*01e0*/  ISETP.GT.U32.AND P0, PT, R6, 0x3, PT ;  /* 0x000000030600780c */ /* 0x000fda0003f04070 */
[----:B------:R-:W-:Y:S05]  /*01f0*/  @P0 BRA `(.L_x_3) ;  /* 0xfffffffc00c80947 */ /* 0x000fea000383ffff */
.L_x_0:
[----:B------:R-:W-:-:S13]  /*0200*/  ISETP.NE.AND P0, PT, R7, RZ, PT ;  /* 0x000000ff0700720c */ /* 0x000fda0003f05270 */
[----:B------:R-:W-:Y:S05]  /*0210*/  @P0 EXIT ;  /* 0x000000000000094d */ /* 0x000fea0003800000 */
[----:B------:R-:W2:Y:S01]  /*0220*/  S2UR UR5, SR_CgaCtaId ;  /* 0x00000000000579c3 */ /* 0x000ea20000008800 */
[----:B------:R-:W-:-:S07]  /*0230*/  UMOV UR4, 0x400 ;  /* 0x0000040000047882 */ /* 0x000fce0000000000 */
[----:B01----:R-:W0:Y:S01]  /*0240*/  LDC.64 R2, c[0x0][0x388] ;  /* 0x0000e200ff027b82 */ /* 0x003e220000000a00 */
[----:B--2---:R-:W-:Y:S01]  /*0250*/  ULEA UR4, UR5, UR4, 0x18 ;  /* 0x0000000405047291 */ /* 0x004fe2000f8ec0ff */
[----:B0-----:R-:W-:-:S08]  /*0260*/  IMAD.WIDE.U32 R2, R4, 0x4, R2 ;  /* 0x0000000404027825 */ /* 0x001fd000078e0002 */
[----:B------:R-:W0:Y:S04]  /*0270*/  LDS R5, [UR4] ;  /* 0x00000004ff057984 */ /* 0x000e280008000800 */
[----:B0-----:R-:W-:Y:S01]  /*0280*/  STG.E desc[UR6][R2.64], R5 ;  /* 0x0000000502007986 */ /* 0x001fe2000c101906 */
[----:B------:R-:W-:Y:S05]  /*0290*/  EXIT ;  /* 0x000000000000794d */ /* 0x000fea0003800000 */
.L_x_4:
[----:B------:R-:W-:-:S00]  /*02a0*/  BRA `(.L_x_4) ;  /* 0xfffffffc00fc7947 */ /* 0x000fc0000383ffff */
[----:B------:R-:W-:-:S00]  /*02b0*/  NOP ;  /* 0x0000000000007918 */ /* 0x000fc00000000000 */
        /* <DEDUP_REMOVED lines=12> */
.L_x_10:


//--------------------- .text._Z3minPiS_          --------------------------
	.section	.text._Z3minPiS_,"ax",@progbits
	.align	128
        .global         _Z3minPiS_
        .type           _Z3minPiS_,@function
        .size           _Z3minPiS_,(.L_x_11 - _Z3minPiS_)
        .other          _Z3minPiS_,@"STO_CUDA_ENTRY STV_DEFAULT"
_Z3minPiS_:
.text._Z3minPiS_:
        /* <DEDUP_REMOVED lines=18> */
.L_x_8:
        /* <DEDUP_REMOVED lines=8> */
[----:B0-----:R-:W-:-:S13]  /*01a0*/  ISETP.GT.AND P0, PT, R2, R3, PT ;  /* 0x000000030200720c */ /* 0x001fda0003f04270 */
[----:B------:R1:W-:Y:S02]  /*01b0*/  @P0 STS [R5], R3 ;  /* 0x0000000305000388 */ /* 0x0003e40000000800 */
.L_x_7:
[----:B------:R-:W-:Y:S05]  /*01c0*/  BSYNC.RECONVERGENT B0 ;  /* 0x0000000000007941 */ /* 0x000fea0003800200 */
.L_x_6:
[----:B------:R-:W-:Y:S01]  /*01d0*/  BAR.SYNC.DEFER_BLOCKING 0x0 ;  /* 0x0000000000007b1d */ /* 0x000fe20000010000 */
[----:B------:R-:W-:-:S13]  /*01e0*/  ISETP.GT.U32.AND P0, PT, R6, 0x3, PT ;  /* 0x000000030600780c */ /* 0x000fda0003f04070 */
[----:B------:R-:W-:Y:S05]  /*01f0*/  @P0 BRA `(.L_x_8) ;  /* 0xfffffffc00c80947 */ /* 0x000fea000383ffff */
.L_x_5:
        /* <DEDUP_REMOVED lines=10> */
.L_x_9:
        /* <DEDUP_REMOVED lines=14> */
.L_x_11:


//--------------------- .nv.shared._Z3maxPiS_     --------------------------
	.section	.nv.shared._Z3maxPiS_,"aw",@nobits
	.sectionflags	@""
	.align	16
	.zero		1024


//--------------------- .nv.shared.reserved.0     --------------------------
	.section	.nv.shared.reserved.0,"aw",@nobits
	.weak		__nv_reservedSMEM_offset_0_alias
	.size		__nv_reservedSMEM_offset_0_alias, 0, 64
	.other		__nv_reservedSMEM_offset_0_alias,@"STO_CUDA_RESERVED_SHARED STV_DEFAULT"
__nv_reservedSMEM_offset_0_alias:
	.zero		0
	.zero		64


//--------------------- .nv.shared._Z3minPiS_     --------------------------
	.section	.nv.shared._Z3minPiS_,"aw",@nobits
	.sectionflags	@""
	.align	16
	.zero		1024


//--------------------- .nv.constant0._Z3maxPiS_  --------------------------
	.section	.nv.constant0._Z3maxPiS_,"a",@progbits
	.sectionflags	@""
	.align	4
.nv.constant0._Z3maxPiS_:
	.zero		912


//--------------------- .nv.constant0._Z3minPiS_  --------------------------
	.section	.nv.constant0._Z3minPiS_,"a",@progbits
	.sectionflags	@""
	.align	4
.nv.constant0._Z3minPiS_:
	.zero		912


//--------------------- SYMBOLS --------------------------

	.type		.nv.reservedSmem.offset0,@object
	.size		.nv.reservedSmem.offset0,0x4
	.type		.nv.reservedSmem.cap,@object
	.size		.nv.reservedSmem.cap,0x4
